//
// Generated by NVIDIA NVVM Compiler
//
// Compiler Build ID: CL-36424714
// Cuda compilation tools, release 13.0, V13.0.88
// Based on NVVM 20.0.0
//

.version 9.0
.target sm_100
.address_size 64

	// .globl	_Z6kernelPiP5pointS_

.visible .entry _Z6kernelPiP5pointS_(
	.param .u64 .ptr .align 1 _Z6kernelPiP5pointS__param_0,
	.param .u64 .ptr .align 1 _Z6kernelPiP5pointS__param_1,
	.param .u64 .ptr .align 1 _Z6kernelPiP5pointS__param_2
)
{
	.reg .b32 	%r<18>;
	.reg .b64 	%rd<7>;

	ld.param.u64 	%rd1, [_Z6kernelPiP5pointS__param_1];
	ld.param.u64 	%rd2, [_Z6kernelPiP5pointS__param_2];
	cvta.to.global.u64 	%rd3, %rd2;
	cvta.to.global.u64 	%rd4, %rd1;
	mov.u32 	%r1, %tid.x;
	mov.u32 	%r2, %ctaid.x;
	mov.u32 	%r3, %ntid.x;
	mov.u32 	%r4, %tid.y;
	mov.u32 	%r5, %ctaid.y;
	mov.u32 	%r6, %ntid.y;
	mov.u32 	%r7, %tid.z;
	mov.u32 	%r8, %ctaid.z;
	mov.u32 	%r9, %ntid.z;
	mad.lo.s32 	%r10, %r8, %r9, %r7;
	mov.u32 	%r11, %nctaid.x;
	mov.u32 	%r12, %nctaid.y;
	mad.lo.s32 	%r13, %r10, %r12, %r5;
	mad.lo.s32 	%r14, %r13, %r6, %r4;
	mad.lo.s32 	%r15, %r14, %r11, %r2;
	mad.lo.s32 	%r16, %r15, %r3, %r1;
	ld.global.u32 	%r17, [%rd4];
	mul.wide.s32 	%rd5, %r16, 4;
	add.s64 	%rd6, %rd3, %rd5;
	st.global.u32 	[%rd6], %r17;
	ret;

}


// ===== COMPILED SASS (sm_100) =====

	.target	sm_100

	.elftype	@"ET_EXEC"


//--------------------- .note.nv.tkinfo           --------------------------
	.section	.note.nv.tkinfo,"",@"SHT_NOTE"
	.sectionflags	@"SHF_NOTE_NV_TKINFO"
	.tkinfo
        /*0018*/ 	.word	0x00000002
        /*0030*/ 	.string	""
        /*0030*/ 	.string	"ptxas"
        /*0030*/ 	.string	"Cuda compilation tools, release 13.0, V13.0.88"
        /*0030*/ 	.string	"Build cuda_13.0.r13.0/compiler.36424714_0"
        /*0030*/ 	.string	"-arch sm_100 -m 64 "



//--------------------- .note.nv.cuinfo           --------------------------
	.section	.note.nv.cuinfo,"",@"SHT_NOTE"
	.sectionflags	@"SHF_NOTE_NV_CUINFO"
        /*0018*/ 	.short	0x0002
        /*001a*/ 	.short	0x0064
        /*001c*/ 	.short	0x0082
	.zero		2


//--------------------- .nv.info                  --------------------------
	.section	.nv.info,"",@"SHT_CUDA_INFO"
	.align	4


	//----- nvinfo : EIATTR_REGCOUNT
	.align		4
        /*0000*/ 	.byte	0x04, 0x2f
        /*0002*/ 	.short	(.L_1 - .L_0)
	.align		4
.L_0:
        /*0004*/ 	.word	index@(_Z6kernelPiP5pointS_)
        /*0008*/ 	.word	0x00000012


	//----- nvinfo : EIATTR_FRAME_SIZE
	.align		4
.L_1:
        /*000c*/ 	.byte	0x04, 0x11
        /*000e*/ 	.short	(.L_3 - .L_2)
	.align		4
.L_2:
        /*0010*/ 	.word	index@(_Z6kernelPiP5pointS_)
        /*0014*/ 	.word	0x00000000


	//----- nvinfo : EIATTR_MIN_STACK_SIZE
	.align		4
.L_3:
        /*0018*/ 	.byte	0x04, 0x12
        /*001a*/ 	.short	(.L_5 - .L_4)
	.align		4
.L_4:
        /*001c*/ 	.word	index@(_Z6kernelPiP5pointS_)
        /*0020*/ 	.word	0x00000000
.L_5:


//--------------------- .nv.compat                --------------------------
	.section	.nv.compat,"",@"SHT_CUDA_COMPAT_INFO"
	.align	4
        /*0000*/ 	.byte	0x02, 0x09, 0x00, 0x00, 0x02, 0x02, 0x01, 0x00, 0x02, 0x05, 0x05, 0x00, 0x03, 0x07, 0x01, 0x01
        /*0010*/ 	.byte	0x02, 0x03, 0x00, 0x00, 0x02, 0x06, 0x01, 0x00, 0x04, 0x0b, 0x08, 0x00, 0x09, 0x00, 0x00, 0x00
        /*0020*/ 	.byte	0x00, 0x00, 0x00, 0x00


//--------------------- .nv.info._Z6kernelPiP5pointS_ --------------------------
	.section	.nv.info._Z6kernelPiP5pointS_,"",@"SHT_CUDA_INFO"
	.sectionflags	@""
	.align	4


	//----- nvinfo : EIATTR_CUDA_API_VERSION
	.align		4
        /*0000*/ 	.byte	0x04, 0x37
        /*0002*/ 	.short	(.L_7 - .L_6)
.L_6:
        /*0004*/ 	.word	0x00000082


	//----- nvinfo : EIATTR_KPARAM_INFO
	.align		4
.L_7:
        /*0008*/ 	.byte	0x04, 0x17
        /*000a*/ 	.short	(.L_9 - .L_8)
.L_8:
        /*000c*/ 	.word	0x00000000
        /*0010*/ 	.short	0x0002
        /*0012*/ 	.short	0x0010
        /*0014*/ 	.byte	0x00, 0xf5, 0x21, 0x00


	//----- nvinfo : EIATTR_KPARAM_INFO
	.align		4
.L_9:
        /*0018*/ 	.byte	0x04, 0x17
        /*001a*/ 	.short	(.L_11 - .L_10)
.L_10:
        /*001c*/ 	.word	0x00000000
        /*0020*/ 	.short	0x0001
        /*0022*/ 	.short	0x0008
        /*0024*/ 	.byte	0x00, 0xf5, 0x21, 0x00


	//----- nvinfo : EIATTR_KPARAM_INFO
	.align		4
.L_11:
        /*0028*/ 	.byte	0x04, 0x17
        /*002a*/ 	.short	(.L_13 - .L_12)
.L_12:
        /*002c*/ 	.word	0x00000000
        /*0030*/ 	.short	0x0000
        /*0032*/ 	.short	0x0000
        /*0034*/ 	.byte	0x00, 0xf5, 0x21, 0x00


	//----- nvinfo : EIATTR_SPARSE_MMA_MASK
	.align		4
.L_13:
        /*0038*/ 	.byte	0x03, 0x50
        /*003a*/ 	.short	0x0000


	//----- nvinfo : EIATTR_MAXREG_COUNT
	.align		4
        /*003c*/ 	.byte	0x03, 0x1b
        /*003e*/ 	.short	0x00ff


	//----- nvinfo : EIATTR_MERCURY_ISA_VERSION
	.align		4
        /*0040*/ 	.byte	0x03, 0x5f
        /*0042*/ 	.short	0x0101


	//----- nvinfo : EIATTR_VRC_CTA_INIT_COUNT
	.align		4
        /*0044*/ 	.byte	0x02, 0x4a
	.zero		1
	.zero		1


	//----- nvinfo : EIATTR_EXIT_INSTR_OFFSETS
	.align		4
        /*0048*/ 	.byte	0x04, 0x1c
        /*004a*/ 	.short	(.L_15 - .L_14)


	//   ....[0]....
.L_14:
        /*004c*/ 	.word	0x00000170


	//----- nvinfo : EIATTR_CBANK_PARAM_SIZE
	.align		4
.L_15:
        /*0050*/ 	.byte	0x03, 0x19
        /*0052*/ 	.short	0x0018


	//----- nvinfo : EIATTR_PARAM_CBANK
	.align		4
        /*0054*/ 	.byte	0x04, 0x0a
        /*0056*/ 	.short	(.L_17 - .L_16)
	.align		4
.L_16:
        /*0058*/ 	.word	index@(.nv.constant0._Z6kernelPiP5pointS_)
        /*005c*/ 	.short	0x0380
        /*005e*/ 	.short	0x0018


	//----- nvinfo : EIATTR_SW_WAR
	.align		4
.L_17:
        /*0060*/ 	.byte	0x04, 0x36
        /*0062*/ 	.short	(.L_19 - .L_18)
.L_18:
        /*0064*/ 	.word	0x00000008
.L_19:


//--------------------- .nv.callgraph             --------------------------
	.section	.nv.callgraph,"",@"SHT_CUDA_CALLGRAPH"
	.align	4
	.sectionentsize	8
	.align		4
        /*0000*/ 	.word	0x00000000
	.align		4
        /*0004*/ 	.word	0xffffffff
	.align		4
        /*0008*/ 	.word	0x00000000
	.align		4
        /*000c*/ 	.word	0xfffffffe
	.align		4
        /*0010*/ 	.word	0x00000000
	.align		4
        /*0014*/ 	.word	0xfffffffd
	.align		4
        /*0018*/ 	.word	0x00000000
	.align		4
        /*001c*/ 	.word	0xfffffffc


//--------------------- .text._Z6kernelPiP5pointS_ --------------------------
	.section	.text._Z6kernelPiP5pointS_,"ax",@progbits
	.align	128
        .global         _Z6kernelPiP5pointS_
        .type           _Z6kernelPiP5pointS_,@function
        .size           _Z6kernelPiP5pointS_,(.L_x_1 - _Z6kernelPiP5pointS_)
        .other          _Z6kernelPiP5pointS_,@"STO_CUDA_ENTRY STV_DEFAULT"
_Z6kernelPiP5pointS_:
.text._Z6kernelPiP5pointS_:
[----:B------:R-:W-:Y:S08]  /*0000*/  LDC R1, c[0x0][0x37c] ;  /* 0x0000df00ff017b82 */ /* 0x000ff00000000800 */
[----:B------:R-:W0:Y:S01]  /*0010*/  LDC.64 R2, c[0x0][0x388] ;  /* 0x0000e200ff027b82 */ /* 0x000e220000000a00 */
[----:B------:R-:W0:Y:S02]  /*0020*/  LDCU.64 UR4, c[0x0][0x358] ;  /* 0x00006b00ff0477ac */ /* 0x000e240008000a00 */
[----:B0-----:R0:W2:Y:S01]  /*0030*/  LDG.E R7, desc[UR4][R2.64] ;  /* 0x0000000402077981 */ /* 0x0010a2000c1e1900 */
[----:B------:R-:W1:Y:S04]  /*0040*/  LDCU UR7, c[0x0][0x360] ;  /* 0x00006c00ff0777ac */ /* 0x000e680008000800 */
[----:B------:R-:W3:Y:S01]  /*0050*/  S2UR UR10, SR_CTAID.Z ;  /* 0x00000000000a79c3 */ /* 0x000ee20000002700 */
[----:B------:R-:W3:Y:S01]  /*0060*/  S2R R0, SR_TID.Z ;  /* 0x0000000000007919 */ /* 0x000ee20000002300 */
[----:B------:R-:W4:Y:S01]  /*0070*/  LDCU UR9, c[0x0][0x364] ;  /* 0x00006c80ff0977ac */ /* 0x000f220008000800 */
[----:B------:R-:W4:Y:S05]  /*0080*/  S2R R9, SR_TID.Y ;  /* 0x0000000000097919 */ /* 0x000f2a0000002200 */
[----:B------:R-:W3:Y:S01]  /*0090*/  LDC R11, c[0x0][0x368] ;  /* 0x0000da00ff0b7b82 */ /* 0x000ee20000000800 */
[----:B------:R-:W1:Y:S07]  /*00a0*/  S2R R5, SR_TID.X ;  /* 0x0000000000057919 */ /* 0x000e6e0000002100 */
[----:B------:R-:W5:Y:S08]  /*00b0*/  LDC R13, c[0x0][0x370] ;  /* 0x0000dc00ff0d7b82 */ /* 0x000f700000000800 */
[----:B------:R-:W4:Y:S08]  /*00c0*/  S2UR UR8, SR_CTAID.Y ;  /* 0x00000000000879c3 */ /* 0x000f300000002600 */
[----:B------:R-:W4:Y:S01]  /*00d0*/  LDC R15, c[0x0][0x374] ;  /* 0x0000dd00ff0f7b82 */ /* 0x000f220000000800 */
[----:B---3--:R-:W-:-:S07]  /*00e0*/  IMAD R0, R11, UR10, R0 ;  /* 0x0000000a0b007c24 */ /* 0x008fce000f8e0200 */
[----:B------:R-:W5:Y:S08]  /*00f0*/  S2UR UR6, SR_CTAID.X ;  /* 0x00000000000679c3 */ /* 0x000f700000002500 */
[----:B0-----:R-:W0:Y:S01]  /*0100*/  LDC.64 R2, c[0x0][0x390] ;  /* 0x0000e400ff027b82 */ /* 0x001e220000000a00 */
[----:B----4-:R-:W-:-:S04]  /*0110*/  IMAD R0, R0, R15, UR8 ;  /* 0x0000000800007e24 */ /* 0x010fc8000f8e020f */
[----:B------:R-:W-:-:S04]  /*0120*/  IMAD R0, R0, UR9, R9 ;  /* 0x0000000900007c24 */ /* 0x000fc8000f8e0209 */
[----:B-----5:R-:W-:-:S04]  /*0130*/  IMAD R0, R0, R13, UR6 ;  /* 0x0000000600007e24 */ /* 0x020fc8000f8e020d */
[----:B-1----:R-:W-:-:S04]  /*0140*/  IMAD R5, R0, UR7, R5 ;  /* 0x0000000700057c24 */ /* 0x002fc8000f8e0205 */
[----:B0-----:R-:W-:-:S05]  /*0150*/  IMAD.WIDE R2, R5, 0x4, R2 ;  /* 0x0000000405027825 */ /* 0x001fca00078e0202 */
[----:B--2---:R-:W-:Y:S01]  /*0160*/  STG.E desc[UR4][R2.64], R7 ;  /* 0x0000000702007986 */ /* 0x004fe2000c101904 */
[----:B------:R-:W-:Y:S05]  /*0170*/  EXIT ;  /* 0x000000000000794d */ /* 0x000fea0003800000 */
.L_x_0:
[----:B------:R-:W-:-:S00]  /*0180*/  BRA `(.L_x_0) ;  /* 0xfffffffc00fc7947 */ /* 0x000fc0000383ffff */
[----:B------:R-:W-:-:S00]  /*0190*/  NOP ;  /* 0x0000000000007918 */ /* 0x000fc00000000000 */
        /* <DEDUP_REMOVED lines=14> */
.L_x_1:


//--------------------- .nv.shared.reserved.0     --------------------------
	.section	.nv.shared.reserved.0,"aw",@nobits
	.weak		__nv_reservedSMEM_offset_0_alias
	.size		__nv_reservedSMEM_offset_0_alias, 0, 64
	.other		__nv_reservedSMEM_offset_0_alias,@"STO_CUDA_RESERVED_SHARED STV_DEFAULT"
__nv_reservedSMEM_offset_0_alias:
	.zero		0
	.zero		64


//--------------------- .nv.constant0._Z6kernelPiP5pointS_ --------------------------
	.section	.nv.constant0._Z6kernelPiP5pointS_,"a",@progbits
	.sectionflags	@""
	.align	4
.nv.constant0._Z6kernelPiP5pointS_:
	.zero		920


//--------------------- SYMBOLS --------------------------

	.type		.nv.reservedSmem.offset0,@object
	.size		.nv.reservedSmem.offset0,0x4
